//
// Generated by NVIDIA NVVM Compiler
//
// Compiler Build ID: CL-36424714
// Cuda compilation tools, release 13.0, V13.0.88
// Based on NVVM 20.0.0
//

.version 9.0
.target sm_100
.address_size 64

	// .globl	_Z9vectorAddPiS_S_i
.extern .func  (.param .b32 func_retval0) vprintf
(
	.param .b64 vprintf_param_0,
	.param .b64 vprintf_param_1
)
;
.global .align 1 .b8 $str[4] = {37, 100, 9};

.visible .entry _Z9vectorAddPiS_S_i(
	.param .u64 .ptr .align 1 _Z9vectorAddPiS_S_i_param_0,
	.param .u64 .ptr .align 1 _Z9vectorAddPiS_S_i_param_1,
	.param .u64 .ptr .align 1 _Z9vectorAddPiS_S_i_param_2,
	.param .u32 _Z9vectorAddPiS_S_i_param_3
)
{
	.local .align 8 .b8 	__local_depot0[8];
	.reg .b64 	%SP;
	.reg .b64 	%SPL;
	.reg .pred 	%p<2>;
	.reg .b32 	%r<11>;
	.reg .b64 	%rd<15>;

	mov.u64 	%SPL, __local_depot0;
	cvta.local.u64 	%SP, %SPL;
	ld.param.u64 	%rd1, [_Z9vectorAddPiS_S_i_param_0];
	ld.param.u64 	%rd2, [_Z9vectorAddPiS_S_i_param_1];
	ld.param.u64 	%rd3, [_Z9vectorAddPiS_S_i_param_2];
	ld.param.u32 	%r2, [_Z9vectorAddPiS_S_i_param_3];
	mov.u32 	%r3, %ctaid.x;
	mov.u32 	%r4, %ntid.x;
	mov.u32 	%r5, %tid.x;
	mad.lo.s32 	%r1, %r3, %r4, %r5;
	setp.ge.s32 	%p1, %r1, %r2;
	@%p1 bra 	$L__BB0_2;
	add.u64 	%rd4, %SP, 0;
	add.u64 	%rd5, %SPL, 0;
	cvta.to.global.u64 	%rd6, %rd1;
	cvta.to.global.u64 	%rd7, %rd2;
	cvta.to.global.u64 	%rd8, %rd3;
	mul.wide.s32 	%rd9, %r1, 4;
	add.s64 	%rd10, %rd6, %rd9;
	ld.global.u32 	%r6, [%rd10];
	add.s64 	%rd11, %rd7, %rd9;
	ld.global.u32 	%r7, [%rd11];
	add.s32 	%r8, %r7, %r6;
	add.s64 	%rd12, %rd8, %rd9;
	st.global.u32 	[%rd12], %r8;
	st.local.u32 	[%rd5], %r8;
	mov.u64 	%rd13, $str;
	cvta.global.u64 	%rd14, %rd13;
	{ // callseq 0, 0
	.param .b64 param0;
	st.param.b64 	[param0], %rd14;
	.param .b64 param1;
	st.param.b64 	[param1], %rd4;
	.param .b32 retval0;
	call.uni (retval0), 
	vprintf, 
	(
	param0, 
	param1
	);
	ld.param.b32 	%r9, [retval0];
	} // callseq 0
$L__BB0_2:
	ret;

}


// ===== COMPILED SASS (sm_100) =====

	.target	sm_100

	.elftype	@"ET_EXEC"


//--------------------- .note.nv.tkinfo           --------------------------
	.section	.note.nv.tkinfo,"",@"SHT_NOTE"
	.sectionflags	@"SHF_NOTE_NV_TKINFO"
	.tkinfo
        /*0018*/ 	.word	0x00000002
        /*0030*/ 	.string	""
        /*0030*/ 	.string	"ptxas"
        /*0030*/ 	.string	"Cuda compilation tools, release 13.0, V13.0.88"
        /*0030*/ 	.string	"Build cuda_13.0.r13.0/compiler.36424714_0"
        /*0030*/ 	.string	"-arch sm_100 -m 64 "



//--------------------- .note.nv.cuinfo           --------------------------
	.section	.note.nv.cuinfo,"",@"SHT_NOTE"
	.sectionflags	@"SHF_NOTE_NV_CUINFO"
        /*0018*/ 	.short	0x0002
        /*001a*/ 	.short	0x0064
        /*001c*/ 	.short	0x0082
	.zero		2


//--------------------- .nv.info                  --------------------------
	.section	.nv.info,"",@"SHT_CUDA_INFO"
	.align	4


	//----- nvinfo : EIATTR_REGCOUNT
	.align		4
        /*0000*/ 	.byte	0x04, 0x2f
        /*0002*/ 	.short	(.L_2 - .L_1)
	.align		4
.L_1:
        /*0004*/ 	.word	index@(_Z9vectorAddPiS_S_i)
        /*0008*/ 	.word	0x00000018


	//----- nvinfo : EIATTR_FRAME_SIZE
	.align		4
.L_2:
        /*000c*/ 	.byte	0x04, 0x11
        /*000e*/ 	.short	(.L_4 - .L_3)
	.align		4
.L_3:
        /*0010*/ 	.word	index@(_Z9vectorAddPiS_S_i)
        /*0014*/ 	.word	0x00000008


	//----- nvinfo : EIATTR_MIN_STACK_SIZE
	.align		4
.L_4:
        /*0018*/ 	.byte	0x04, 0x12
        /*001a*/ 	.short	(.L_6 - .L_5)
	.align		4
.L_5:
        /*001c*/ 	.word	index@(_Z9vectorAddPiS_S_i)
        /*0020*/ 	.word	0x00000008
.L_6:


//--------------------- .nv.compat                --------------------------
	.section	.nv.compat,"",@"SHT_CUDA_COMPAT_INFO"
	.align	4
        /*0000*/ 	.byte	0x02, 0x09, 0x00, 0x00, 0x02, 0x02, 0x01, 0x00, 0x02, 0x05, 0x05, 0x00, 0x03, 0x07, 0x01, 0x01
        /*0010*/ 	.byte	0x02, 0x03, 0x00, 0x00, 0x02, 0x06, 0x01, 0x00, 0x04, 0x0b, 0x08, 0x00, 0x09, 0x00, 0x00, 0x00
        /*0020*/ 	.byte	0x00, 0x00, 0x00, 0x00


//--------------------- .nv.info._Z9vectorAddPiS_S_i --------------------------
	.section	.nv.info._Z9vectorAddPiS_S_i,"",@"SHT_CUDA_INFO"
	.sectionflags	@""
	.align	4


	//----- nvinfo : EIATTR_CUDA_API_VERSION
	.align		4
        /*0000*/ 	.byte	0x04, 0x37
        /*0002*/ 	.short	(.L_8 - .L_7)
.L_7:
        /*0004*/ 	.word	0x00000082


	//----- nvinfo : EIATTR_KPARAM_INFO
	.align		4
.L_8:
        /*0008*/ 	.byte	0x04, 0x17
        /*000a*/ 	.short	(.L_10 - .L_9)
.L_9:
        /*000c*/ 	.word	0x00000000
        /*0010*/ 	.short	0x0003
        /*0012*/ 	.short	0x0018
        /*0014*/ 	.byte	0x00, 0xf0, 0x11, 0x00


	//----- nvinfo : EIATTR_KPARAM_INFO
	.align		4
.L_10:
        /*0018*/ 	.byte	0x04, 0x17
        /*001a*/ 	.short	(.L_12 - .L_11)
.L_11:
        /*001c*/ 	.word	0x00000000
        /*0020*/ 	.short	0x0002
        /*0022*/ 	.short	0x0010
        /*0024*/ 	.byte	0x00, 0xf5, 0x21, 0x00


	//----- nvinfo : EIATTR_KPARAM_INFO
	.align		4
.L_12:
        /*0028*/ 	.byte	0x04, 0x17
        /*002a*/ 	.short	(.L_14 - .L_13)
.L_13:
        /*002c*/ 	.word	0x00000000
        /*0030*/ 	.short	0x0001
        /*0032*/ 	.short	0x0008
        /*0034*/ 	.byte	0x00, 0xf5, 0x21, 0x00


	//----- nvinfo : EIATTR_KPARAM_INFO
	.align		4
.L_14:
        /*0038*/ 	.byte	0x04, 0x17
        /*003a*/ 	.short	(.L_16 - .L_15)
.L_15:
        /*003c*/ 	.word	0x00000000
        /*0040*/ 	.short	0x0000
        /*0042*/ 	.short	0x0000
        /*0044*/ 	.byte	0x00, 0xf5, 0x21, 0x00


	//----- nvinfo : EIATTR_SPARSE_MMA_MASK
	.align		4
.L_16:
        /*0048*/ 	.byte	0x03, 0x50
        /*004a*/ 	.short	0x0000


	//----- nvinfo : EIATTR_MAXREG_COUNT
	.align		4
        /*004c*/ 	.byte	0x03, 0x1b
        /*004e*/ 	.short	0x00ff


	//----- nvinfo : EIATTR_EXTERNS
	.align		4
        /*0050*/ 	.byte	0x04, 0x0f
        /*0052*/ 	.short	(.L_18 - .L_17)


	//   ....[0]....
	.align		4
.L_17:
        /*0054*/ 	.word	index@(vprintf)


	//----- nvinfo : EIATTR_MERCURY_ISA_VERSION
	.align		4
.L_18:
        /*0058*/ 	.byte	0x03, 0x5f
        /*005a*/ 	.short	0x0101


	//----- nvinfo : EIATTR_VRC_CTA_INIT_COUNT
	.align		4
        /*005c*/ 	.byte	0x02, 0x4a
	.zero		1
	.zero		1


	//----- nvinfo : EIATTR_SYSCALL_OFFSETS
	.align		4
        /*0060*/ 	.byte	0x04, 0x46
        /*0062*/ 	.short	(.L_20 - .L_19)


	//   ....[0]....
.L_19:
        /*0064*/ 	.word	0x000001f0


	//----- nvinfo : EIATTR_EXIT_INSTR_OFFSETS
	.align		4
.L_20:
        /*0068*/ 	.byte	0x04, 0x1c
        /*006a*/ 	.short	(.L_22 - .L_21)


	//   ....[0]....
.L_21:
        /*006c*/ 	.word	0x000000c0


	//   ....[1]....
        /*0070*/ 	.word	0x00000200


	//----- nvinfo : EIATTR_CRS_STACK_SIZE
	.align		4
.L_22:
        /*0074*/ 	.byte	0x04, 0x1e
        /*0076*/ 	.short	(.L_24 - .L_23)
.L_23:
        /*0078*/ 	.word	0x00000000


	//----- nvinfo : EIATTR_CBANK_PARAM_SIZE
	.align		4
.L_24:
        /*007c*/ 	.byte	0x03, 0x19
        /*007e*/ 	.short	0x001c


	//----- nvinfo : EIATTR_PARAM_CBANK
	.align		4
        /*0080*/ 	.byte	0x04, 0x0a
        /*0082*/ 	.short	(.L_26 - .L_25)
	.align		4
.L_25:
        /*0084*/ 	.word	index@(.nv.constant0._Z9vectorAddPiS_S_i)
        /*0088*/ 	.short	0x0380
        /*008a*/ 	.short	0x001c


	//----- nvinfo : EIATTR_SW_WAR
	.align		4
.L_26:
        /*008c*/ 	.byte	0x04, 0x36
        /*008e*/ 	.short	(.L_28 - .L_27)
.L_27:
        /*0090*/ 	.word	0x00000008
.L_28:


//--------------------- .nv.callgraph             --------------------------
	.section	.nv.callgraph,"",@"SHT_CUDA_CALLGRAPH"
	.align	4
	.sectionentsize	8
	.align		4
        /*0000*/ 	.word	0x00000000
	.align		4
        /*0004*/ 	.word	0xffffffff
	.align		4
        /*0008*/ 	.word	index@(_Z9vectorAddPiS_S_i)
	.align		4
        /*000c*/ 	.word	index@(vprintf)
	.align		4
        /*0010*/ 	.word	0x00000000
	.align		4
        /*0014*/ 	.word	0xfffffffe
	.align		4
        /*0018*/ 	.word	0x00000000
	.align		4
        /*001c*/ 	.word	0xfffffffd
	.align		4
        /*0020*/ 	.word	0x00000000
	.align		4
        /*0024*/ 	.word	0xfffffffc


//--------------------- .nv.constant4             --------------------------
	.section	.nv.constant4,"a",@progbits
	.align	8
	.align		8
.nv.constant4:
        /*0000*/ 	.dword	vprintf
	.align		8
        /*0008*/ 	.dword	$str


//--------------------- .text._Z9vectorAddPiS_S_i --------------------------
	.section	.text._Z9vectorAddPiS_S_i,"ax",@progbits
	.align	128
        .global         _Z9vectorAddPiS_S_i
        .type           _Z9vectorAddPiS_S_i,@function
        .size           _Z9vectorAddPiS_S_i,(.L_x_2 - _Z9vectorAddPiS_S_i)
        .other          _Z9vectorAddPiS_S_i,@"STO_CUDA_ENTRY STV_DEFAULT"
_Z9vectorAddPiS_S_i:
.text._Z9vectorAddPiS_S_i:
[----:B------:R-:W0:Y:S01]  /*0000*/  LDC R1, c[0x0][0x37c] ;  /* 0x0000df00ff017b82 */ /* 0x000e220000000800 */
[----:B------:R-:W1:Y:S01]  /*0010*/  S2R R0, SR_TID.X ;  /* 0x0000000000007919 */ /* 0x000e620000002100 */
[----:B------:R-:W2:Y:S06]  /*0020*/  LDCU UR5, c[0x0][0x2fc] ;  /* 0x00005f80ff0577ac */ /* 0x000eac0008000800 */
[----:B------:R-:W1:Y:S01]  /*0030*/  S2UR UR6, SR_CTAID.X ;  /* 0x00000000000679c3 */ /* 0x000e620000002500 */
[----:B0-----:R-:W-:Y:S01]  /*0040*/  IADD3 R1, PT, PT, R1, -0x8, RZ ;  /* 0xfffffff801017810 */ /* 0x001fe20007ffe0ff */
[----:B------:R-:W0:Y:S01]  /*0050*/  LDCU UR7, c[0x0][0x398] ;  /* 0x00007300ff0777ac */ /* 0x000e220008000800 */
[----:B------:R-:W3:Y:S05]  /*0060*/  LDCU UR4, c[0x0][0x2f8] ;  /* 0x00005f00ff0477ac */ /* 0x000eea0008000800 */
[----:B------:R-:W1:Y:S01]  /*0070*/  LDC R5, c[0x0][0x360] ;  /* 0x0000d800ff057b82 */ /* 0x000e620000000800 */
[----:B---3--:R-:W-:-:S04]  /*0080*/  IADD3 R6, P1, PT, R1, UR4, RZ ;  /* 0x0000000401067c10 */ /* 0x008fc8000ff3e0ff */
[----:B--2---:R-:W-:Y:S01]  /*0090*/  IADD3.X R7, PT, PT, RZ, UR5, RZ, P1, !PT ;  /* 0x00000005ff077c10 */ /* 0x004fe20008ffe4ff */
[----:B-1----:R-:W-:-:S05]  /*00a0*/  IMAD R5, R5, UR6, R0 ;  /* 0x0000000605057c24 */ /* 0x002fca000f8e0200 */
[----:B0-----:R-:W-:-:S13]  /*00b0*/  ISETP.GE.AND P0, PT, R5, UR7, PT ;  /* 0x0000000705007c0c */ /* 0x001fda000bf06270 */
[----:B------:R-:W-:Y:S05]  /*00c0*/  @P0 EXIT ;  /* 0x000000000000094d */ /* 0x000fea0003800000 */
[----:B------:R-:W0:Y:S01]  /*00d0*/  LDC.64 R8, c[0x0][0x388] ;  /* 0x0000e200ff087b82 */ /* 0x000e220000000a00 */
[----:B------:R-:W1:Y:S07]  /*00e0*/  LDCU.64 UR4, c[0x0][0x358] ;  /* 0x00006b00ff0477ac */ /* 0x000e6e0008000a00 */
[----:B------:R-:W2:Y:S08]  /*00f0*/  LDC.64 R2, c[0x0][0x380] ;  /* 0x0000e000ff027b82 */ /* 0x000eb00000000a00 */
[----:B------:R-:W3:Y:S01]  /*0100*/  LDC.64 R10, c[0x0][0x390] ;  /* 0x0000e400ff0a7b82 */ /* 0x000ee20000000a00 */
[----:B------:R-:W-:Y:S01]  /*0110*/  MOV R12, 0x0 ;  /* 0x00000000000c7802 */ /* 0x000fe20000000f00 */
[----:B------:R-:W4:Y:S01]  /*0120*/  LDCU.64 UR6, c[0x4][0x8] ;  /* 0x01000100ff0677ac */ /* 0x000f220008000a00 */
[----:B0-----:R-:W-:-:S06]  /*0130*/  IMAD.WIDE R8, R5, 0x4, R8 ;  /* 0x0000000405087825 */ /* 0x001fcc00078e0208 */
[----:B-1----:R-:W5:Y:S01]  /*0140*/  LDG.E R9, desc[UR4][R8.64] ;  /* 0x0000000408097981 */ /* 0x002f62000c1e1900 */
[----:B--2---:R-:W-:-:S05]  /*0150*/  IMAD.WIDE R2, R5, 0x4, R2 ;  /* 0x0000000405027825 */ /* 0x004fca00078e0202 */
[----:B------:R-:W5:Y:S01]  /*0160*/  LDG.E R0, desc[UR4][R2.64] ;  /* 0x0000000402007981 */ /* 0x000f62000c1e1900 */
[----:B---3--:R-:W-:Y:S01]  /*0170*/  IMAD.WIDE R10, R5, 0x4, R10 ;  /* 0x00000004050a7825 */ /* 0x008fe200078e020a */
[----:B------:R-:W0:Y:S01]  /*0180*/  LDC.64 R12, c[0x4][R12] ;  /* 0x010000000c0c7b82 */ /* 0x000e220000000a00 */
[----:B----4-:R-:W-:Y:S02]  /*0190*/  MOV R4, UR6 ;  /* 0x0000000600047c02 */ /* 0x010fe40008000f00 */
[----:B------:R-:W-:Y:S02]  /*01a0*/  IMAD.U32 R5, RZ, RZ, UR7 ;  /* 0x00000007ff057e24 */ /* 0x000fe4000f8e00ff */
[----:B-----5:R-:W-:-:S05]  /*01b0*/  IMAD.IADD R0, R0, 0x1, R9 ;  /* 0x0000000100007824 */ /* 0x020fca00078e0209 */
[----:B------:R1:W-:Y:S04]  /*01c0*/  STL [R1], R0 ;  /* 0x0000000001007387 */ /* 0x0003e80000100800 */
[----:B0-----:R1:W-:Y:S02]  /*01d0*/  STG.E desc[UR4][R10.64], R0 ;  /* 0x000000000a007986 */ /* 0x0013e4000c101904 */
[----:B------:R-:W-:-:S07]  /*01e0*/  LEPC R20, `(.L_x_0) ;  /* 0x000000001014794e */ /* 0x000fce0000000000 */
[----:B-1----:R-:W-:Y:S05]  /*01f0*/  CALL.ABS.NOINC R12 ;  /* 0x000000000c007343 */ /* 0x002fea0003c00000 */
.L_x_0:
[----:B------:R-:W-:Y:S05]  /*0200*/  EXIT ;  /* 0x000000000000794d */ /* 0x000fea0003800000 */
.L_x_1:
[----:B------:R-:W-:-:S00]  /*0210*/  BRA `(.L_x_1) ;  /* 0xfffffffc00fc7947 */ /* 0x000fc0000383ffff */
[----:B------:R-:W-:-:S00]  /*0220*/  NOP ;  /* 0x0000000000007918 */ /* 0x000fc00000000000 */
        /* <DEDUP_REMOVED lines=13> */
.L_x_2:


//--------------------- .nv.global.init           --------------------------
	.section	.nv.global.init,"aw",@progbits
.nv.global.init:
	.type		$str,@object
	.size		$str,(.L_0 - $str)
$str:
        /*0000*/ 	.byte	0x25, 0x64, 0x09, 0x00
.L_0:


//--------------------- .nv.shared.reserved.0     --------------------------
	.section	.nv.shared.reserved.0,"aw",@nobits
	.weak		__nv_reservedSMEM_offset_0_alias
	.size		__nv_reservedSMEM_offset_0_alias, 0, 64
	.other		__nv_reservedSMEM_offset_0_alias,@"STO_CUDA_RESERVED_SHARED STV_DEFAULT"
__nv_reservedSMEM_offset_0_alias:
	.zero		0
	.zero		64


//--------------------- .nv.constant0._Z9vectorAddPiS_S_i --------------------------
	.section	.nv.constant0._Z9vectorAddPiS_S_i,"a",@progbits
	.sectionflags	@""
	.align	4
.nv.constant0._Z9vectorAddPiS_S_i:
	.zero		924


//--------------------- SYMBOLS --------------------------

	.type		.nv.reservedSmem.offset0,@object
	.size		.nv.reservedSmem.offset0,0x4
	.type		vprintf,@function
